//
// Generated by NVIDIA NVVM Compiler
//
// Compiler Build ID: CL-36424714
// Cuda compilation tools, release 13.0, V13.0.88
// Based on NVVM 20.0.0
//

.version 9.0
.target sm_100
.address_size 64

	// .globl	_Z5helloPd

.visible .entry _Z5helloPd(
	.param .u64 .ptr .align 1 _Z5helloPd_param_0
)
{


	ret;

}


// ===== COMPILED SASS (sm_100) =====

	.target	sm_100

	.elftype	@"ET_EXEC"


//--------------------- .note.nv.tkinfo           --------------------------
	.section	.note.nv.tkinfo,"",@"SHT_NOTE"
	.sectionflags	@"SHF_NOTE_NV_TKINFO"
	.tkinfo
        /*0018*/ 	.word	0x00000002
        /*0030*/ 	.string	""
        /*0030*/ 	.string	"ptxas"
        /*0030*/ 	.string	"Cuda compilation tools, release 13.0, V13.0.88"
        /*0030*/ 	.string	"Build cuda_13.0.r13.0/compiler.36424714_0"
        /*0030*/ 	.string	"-arch sm_100 -m 64 "



//--------------------- .note.nv.cuinfo           --------------------------
	.section	.note.nv.cuinfo,"",@"SHT_NOTE"
	.sectionflags	@"SHF_NOTE_NV_CUINFO"
        /*0018*/ 	.short	0x0002
        /*001a*/ 	.short	0x0064
        /*001c*/ 	.short	0x0082
	.zero		2


//--------------------- .nv.info                  --------------------------
	.section	.nv.info,"",@"SHT_CUDA_INFO"
	.align	4


	//----- nvinfo : EIATTR_REGCOUNT
	.align		4
        /*0000*/ 	.byte	0x04, 0x2f
        /*0002*/ 	.short	(.L_1 - .L_0)
	.align		4
.L_0:
        /*0004*/ 	.word	index@(_Z5helloPd)
        /*0008*/ 	.word	0x00000004


	//----- nvinfo : EIATTR_FRAME_SIZE
	.align		4
.L_1:
        /*000c*/ 	.byte	0x04, 0x11
        /*000e*/ 	.short	(.L_3 - .L_2)
	.align		4
.L_2:
        /*0010*/ 	.word	index@(_Z5helloPd)
        /*0014*/ 	.word	0x00000000


	//----- nvinfo : EIATTR_MIN_STACK_SIZE
	.align		4
.L_3:
        /*0018*/ 	.byte	0x04, 0x12
        /*001a*/ 	.short	(.L_5 - .L_4)
	.align		4
.L_4:
        /*001c*/ 	.word	index@(_Z5helloPd)
        /*0020*/ 	.word	0x00000000
.L_5:


//--------------------- .nv.compat                --------------------------
	.section	.nv.compat,"",@"SHT_CUDA_COMPAT_INFO"
	.align	4
        /*0000*/ 	.byte	0x02, 0x09, 0x00, 0x00, 0x02, 0x02, 0x01, 0x00, 0x02, 0x05, 0x05, 0x00, 0x03, 0x07, 0x01, 0x01
        /*0010*/ 	.byte	0x02, 0x03, 0x00, 0x00, 0x02, 0x06, 0x01, 0x00, 0x04, 0x0b, 0x08, 0x00, 0x09, 0x00, 0x00, 0x00
        /*0020*/ 	.byte	0x00, 0x00, 0x00, 0x00


//--------------------- .nv.info._Z5helloPd       --------------------------
	.section	.nv.info._Z5helloPd,"",@"SHT_CUDA_INFO"
	.sectionflags	@""
	.align	4


	//----- nvinfo : EIATTR_CUDA_API_VERSION
	.align		4
        /*0000*/ 	.byte	0x04, 0x37
        /*0002*/ 	.short	(.L_7 - .L_6)
.L_6:
        /*0004*/ 	.word	0x00000082


	//----- nvinfo : EIATTR_KPARAM_INFO
	.align		4
.L_7:
        /*0008*/ 	.byte	0x04, 0x17
        /*000a*/ 	.short	(.L_9 - .L_8)
.L_8:
        /*000c*/ 	.word	0x00000000
        /*0010*/ 	.short	0x0000
        /*0012*/ 	.short	0x0000
        /*0014*/ 	.byte	0x00, 0xf5, 0x21, 0x00


	//----- nvinfo : EIATTR_SPARSE_MMA_MASK
	.align		4
.L_9:
        /*0018*/ 	.byte	0x03, 0x50
        /*001a*/ 	.short	0x0000


	//----- nvinfo : EIATTR_MAXREG_COUNT
	.align		4
        /*001c*/ 	.byte	0x03, 0x1b
        /*001e*/ 	.short	0x00ff


	//----- nvinfo : EIATTR_MERCURY_ISA_VERSION
	.align		4
        /*0020*/ 	.byte	0x03, 0x5f
        /*0022*/ 	.short	0x0101


	//----- nvinfo : EIATTR_VRC_CTA_INIT_COUNT
	.align		4
        /*0024*/ 	.byte	0x02, 0x4a
	.zero		1
	.zero		1


	//----- nvinfo : EIATTR_EXIT_INSTR_OFFSETS
	.align		4
        /*0028*/ 	.byte	0x04, 0x1c
        /*002a*/ 	.short	(.L_11 - .L_10)


	//   ....[0]....
.L_10:
        /*002c*/ 	.word	0x00000010


	//----- nvinfo : EIATTR_CBANK_PARAM_SIZE
	.align		4
.L_11:
        /*0030*/ 	.byte	0x03, 0x19
        /*0032*/ 	.short	0x0008


	//----- nvinfo : EIATTR_PARAM_CBANK
	.align		4
        /*0034*/ 	.byte	0x04, 0x0a
        /*0036*/ 	.short	(.L_13 - .L_12)
	.align		4
.L_12:
        /*0038*/ 	.word	index@(.nv.constant0._Z5helloPd)
        /*003c*/ 	.short	0x0380
        /*003e*/ 	.short	0x0008


	//----- nvinfo : EIATTR_SW_WAR
	.align		4
.L_13:
        /*0040*/ 	.byte	0x04, 0x36
        /*0042*/ 	.short	(.L_15 - .L_14)
.L_14:
        /*0044*/ 	.word	0x00000008
.L_15:


//--------------------- .nv.callgraph             --------------------------
	.section	.nv.callgraph,"",@"SHT_CUDA_CALLGRAPH"
	.align	4
	.sectionentsize	8
	.align		4
        /*0000*/ 	.word	0x00000000
	.align		4
        /*0004*/ 	.word	0xffffffff
	.align		4
        /*0008*/ 	.word	0x00000000
	.align		4
        /*000c*/ 	.word	0xfffffffe
	.align		4
        /*0010*/ 	.word	0x00000000
	.align		4
        /*0014*/ 	.word	0xfffffffd
	.align		4
        /*0018*/ 	.word	0x00000000
	.align		4
        /*001c*/ 	.word	0xfffffffc


//--------------------- .text._Z5helloPd          --------------------------
	.section	.text._Z5helloPd,"ax",@progbits
	.align	128
        .global         _Z5helloPd
        .type           _Z5helloPd,@function
        .size           _Z5helloPd,(.L_x_1 - _Z5helloPd)
        .other          _Z5helloPd,@"STO_CUDA_ENTRY STV_DEFAULT"
_Z5helloPd:
.text._Z5helloPd:
[----:B------:R-:W-:Y:S01]  /*0000*/  LDC R1, c[0x0][0x37c] ;  /* 0x0000df00ff017b82 */ /* 0x000fe20000000800 */
[----:B------:R-:W-:Y:S05]  /*0010*/  EXIT ;  /* 0x000000000000794d */ /* 0x000fea0003800000 */
.L_x_0:
[----:B------:R-:W-:-:S00]  /*0020*/  BRA `(.L_x_0) ;  /* 0xfffffffc00fc7947 */ /* 0x000fc0000383ffff */
[----:B------:R-:W-:-:S00]  /*0030*/  NOP ;  /* 0x0000000000007918 */ /* 0x000fc00000000000 */
        /* <DEDUP_REMOVED lines=12> */
.L_x_1:


//--------------------- .nv.shared.reserved.0     --------------------------
	.section	.nv.shared.reserved.0,"aw",@nobits
	.weak		__nv_reservedSMEM_offset_0_alias
	.size		__nv_reservedSMEM_offset_0_alias, 0, 64
	.other		__nv_reservedSMEM_offset_0_alias,@"STO_CUDA_RESERVED_SHARED STV_DEFAULT"
__nv_reservedSMEM_offset_0_alias:
	.zero		0
	.zero		64


//--------------------- .nv.constant0._Z5helloPd  --------------------------
	.section	.nv.constant0._Z5helloPd,"a",@progbits
	.sectionflags	@""
	.align	4
.nv.constant0._Z5helloPd:
	.zero		904


//--------------------- SYMBOLS --------------------------

	.type		.nv.reservedSmem.offset0,@object
	.size		.nv.reservedSmem.offset0,0x4
